	.headerflags	@"EF_CUDA_TEXMODE_UNIFIED EF_CUDA_64BIT_ADDRESS EF_CUDA_ACCELERATORS EF_CUDA_SM90 EF_CUDA_VIRTUAL_SM(EF_CUDA_SM90)"
	.elftype	@"ET_EXEC"


//--------------------- .nv.info                  --------------------------
	.section	.nv.info,"",@"SHT_CUDA_INFO"
	.align	4


	//----- nvinfo : EIATTR_REGCOUNT
	.align		4
        /*0000*/ 	.byte	0x04, 0x2f
        /*0002*/ 	.short	(.L_1 - .L_0)
	.align		4
.L_0:
        /*0004*/ 	.word	index@(triton_poi_fused_6)
        /*0008*/ 	.word	0x0000001a


	//----- nvinfo : EIATTR_MIN_STACK_SIZE
	.align		4
.L_1:
        /*000c*/ 	.byte	0x04, 0x12
        /*000e*/ 	.short	(.L_3 - .L_2)
	.align		4
.L_2:
        /*0010*/ 	.word	index@(triton_poi_fused_6)
        /*0014*/ 	.word	0x00000000


	//----- nvinfo : EIATTR_FRAME_SIZE
	.align		4
.L_3:
        /*0018*/ 	.byte	0x04, 0x11
        /*001a*/ 	.short	(.L_5 - .L_4)
	.align		4
.L_4:
        /*001c*/ 	.word	index@(triton_poi_fused_6)
        /*0020*/ 	.word	0x00000000


	//----- nvinfo : EIATTR_MIN_STACK_SIZE
	.align		4
.L_5:
        /*0024*/ 	.byte	0x04, 0x12
        /*0026*/ 	.short	(.L_7 - .L_6)
	.align		4
.L_6:
        /*0028*/ 	.word	index@(triton_poi_fused_6)
        /*002c*/ 	.word	0x00000000
.L_7:


//--------------------- .nv.info.triton_poi_fused_6 --------------------------
	.section	.nv.info.triton_poi_fused_6,"",@"SHT_CUDA_INFO"
	.sectionflags	@""
	.align	4


	//----- nvinfo : EIATTR_CUDA_API_VERSION
	.align		4
        /*0000*/ 	.byte	0x04, 0x37
        /*0002*/ 	.short	(.L_9 - .L_8)
.L_8:
        /*0004*/ 	.word	0x0000007c


	//----- nvinfo : EIATTR_KPARAM_INFO
	.align		4
.L_9:
        /*0008*/ 	.byte	0x04, 0x17
        /*000a*/ 	.short	(.L_11 - .L_10)
.L_10:
        /*000c*/ 	.word	0x00000000
        /*0010*/ 	.short	0x0003
        /*0012*/ 	.short	0x0014
        /*0014*/ 	.byte	0x00, 0xf0, 0x11, 0x00


	//----- nvinfo : EIATTR_KPARAM_INFO
	.align		4
.L_11:
        /*0018*/ 	.byte	0x04, 0x17
        /*001a*/ 	.short	(.L_13 - .L_12)
.L_12:
        /*001c*/ 	.word	0x00000000
        /*0020*/ 	.short	0x0002
        /*0022*/ 	.short	0x0010
        /*0024*/ 	.byte	0x00, 0xf0, 0x11, 0x00


	//----- nvinfo : EIATTR_KPARAM_INFO
	.align		4
.L_13:
        /*0028*/ 	.byte	0x04, 0x17
        /*002a*/ 	.short	(.L_15 - .L_14)
.L_14:
        /*002c*/ 	.word	0x00000000
        /*0030*/ 	.short	0x0001
        /*0032*/ 	.short	0x0008
        /*0034*/ 	.byte	0x00, 0xf4, 0x21, 0x00


	//----- nvinfo : EIATTR_KPARAM_INFO
	.align		4
.L_15:
        /*0038*/ 	.byte	0x04, 0x17
        /*003a*/ 	.short	(.L_17 - .L_16)
.L_16:
        /*003c*/ 	.word	0x00000000
        /*0040*/ 	.short	0x0000
        /*0042*/ 	.short	0x0000
        /*0044*/ 	.byte	0x00, 0xf4, 0x21, 0x00


	//----- nvinfo : EIATTR_SPARSE_MMA_MASK
	.align		4
.L_17:
        /*0048*/ 	.byte	0x03, 0x50
        /*004a*/ 	.short	0x0000


	//----- nvinfo : EIATTR_MAXREG_COUNT
	.align		4
        /*004c*/ 	.byte	0x03, 0x1b
        /*004e*/ 	.short	0x00ff


	//----- nvinfo : EIATTR_EXIT_INSTR_OFFSETS
	.align		4
        /*0050*/ 	.byte	0x04, 0x1c
        /*0052*/ 	.short	(.L_19 - .L_18)


	//   ....[0]....
.L_18:
        /*0054*/ 	.word	0x00000540


	//   ....[1]....
        /*0058*/ 	.word	0x00000590


	//----- nvinfo : EIATTR_REQNTID
	.align		4
.L_19:
        /*005c*/ 	.byte	0x04, 0x10
        /*005e*/ 	.short	(.L_21 - .L_20)
.L_20:
        /*0060*/ 	.word	0x00000080
        /*0064*/ 	.word	0x00000001
        /*0068*/ 	.word	0x00000001


	//----- nvinfo : EIATTR_CBANK_PARAM_SIZE
	.align		4
.L_21:
        /*006c*/ 	.byte	0x03, 0x19
        /*006e*/ 	.short	0x0018


	//----- nvinfo : EIATTR_PARAM_CBANK
	.align		4
        /*0070*/ 	.byte	0x04, 0x0a
        /*0072*/ 	.short	(.L_23 - .L_22)
	.align		4
.L_22:
        /*0074*/ 	.word	index@(.nv.constant0.triton_poi_fused_6)
        /*0078*/ 	.short	0x0210
        /*007a*/ 	.short	0x0018


	//----- nvinfo : EIATTR_SW_WAR
	.align		4
.L_23:
        /*007c*/ 	.byte	0x04, 0x36
        /*007e*/ 	.short	(.L_25 - .L_24)
.L_24:
        /*0080*/ 	.word	0x00000008
.L_25:


//--------------------- .nv.callgraph             --------------------------
	.section	.nv.callgraph,"",@"SHT_CUDA_CALLGRAPH"
	.align	4
	.sectionentsize	8
	.align		4
        /*0000*/ 	.word	0x00000000
	.align		4
        /*0004*/ 	.word	0xffffffff
	.align		4
        /*0008*/ 	.word	0x00000000
	.align		4
        /*000c*/ 	.word	0xfffffffe
	.align		4
        /*0010*/ 	.word	0x00000000
	.align		4
        /*0014*/ 	.word	0xfffffffd
	.align		4
        /*0018*/ 	.word	0x00000000
	.align		4
        /*001c*/ 	.word	0xfffffffc


//--------------------- .text.triton_poi_fused_6  --------------------------
	.section	.text.triton_poi_fused_6,"ax",@progbits
	.sectionflags	@"SHF_BARRIERS=1"
	.align	128
        .global         triton_poi_fused_6
        .type           triton_poi_fused_6,@function
        .size           triton_poi_fused_6,(.L_x_1 - triton_poi_fused_6)
        .other          triton_poi_fused_6,@"STO_CUDA_ENTRY STV_DEFAULT"
triton_poi_fused_6:
.text.triton_poi_fused_6:
[----:B------:R-:W0:Y:S02]  /*0000*/  LDC R1, c[0x0][0x28] ;  /* 0x00000a00ff017b82 */ /* 0x000e240000000800 */
[----:B------:R-:W1:Y:S01]  /*0010*/  S2R R18, SR_CTAID.Z ;  /* 0x0000000000127919 */ /* 0x000e620000002700 */
[----:B------:R-:W1:Y:S01]  /*0020*/  S2UR UR4, SR_CTAID.Y ;  /* 0x00000000000479c3 */ /* 0x000e620000002600 */
[----:B------:R-:W-:Y:S01]  /*0030*/  CS2R R6, SRZ ;  /* 0x0000000000067805 */ /* 0x000fe2000001ff00 */
[----:B------:R-:W-:Y:S01]  /*0040*/  ULDC.64 UR6, c[0x0][0x208] ;  /* 0x0000820000067ab9 */ /* 0x000fe20000000a00 */
[----:B------:R-:W2:Y:S01]  /*0050*/  S2R R2, SR_CTAID.X ;  /* 0x0000000000027919 */ /* 0x000ea20000002500 */
[----:B------:R-:W3:Y:S04]  /*0060*/  S2R R0, SR_TID.X ;  /* 0x0000000000007919 */ /* 0x000ee80000002100 */
[----:B------:R-:W1:Y:S08]  /*0070*/  LDC R3, c[0x0][0x10] ;  /* 0x00000400ff037b82 */ /* 0x000e700000000800 */
[----:B------:R-:W4:Y:S01]  /*0080*/  LDC.64 R8, c[0x0][0x210] ;  /* 0x00008400ff087b82 */ /* 0x000f220000000a00 */
[----:B-1----:R-:W-:-:S02]  /*0090*/  IMAD R18, R18, R3, UR4 ;  /* 0x0000000412127e24 */ /* 0x002fc4000f8e0203 */
[----:B--2---:R-:W-:Y:S02]  /*00a0*/  IMAD.SHL.U32 R2, R2, 0x10, RZ ;  /* 0x0000001002027824 */ /* 0x004fe400078e00ff */
[----:B------:R-:W-:Y:S02]  /*00b0*/  IMAD.SHL.U32 R18, R18, 0x40, RZ ;  /* 0x0000004012127824 */ /* 0x000fe400078e00ff */
[----:B---3--:R-:W-:Y:S01]  /*00c0*/  IMAD.SHL.U32 R3, R0, 0x4, RZ ;  /* 0x0000000400037824 */ /* 0x008fe200078e00ff */
[----:B------:R-:W-:-:S04]  /*00d0*/  SHF.R.U32.HI R17, RZ, 0x2, R0 ;  /* 0x00000002ff117819 */ /* 0x000fc80000011600 */
[----:B------:R-:W-:Y:S02]  /*00e0*/  LOP3.LUT R11, R2, 0xc, R3, 0xf8, !PT ;  /* 0x0000000c020b7812 */ /* 0x000fe400078ef803 */
[----:B------:R-:W-:Y:S02]  /*00f0*/  SGXT.U32 R17, R17, 0x5 ;  /* 0x000000051111781a */ /* 0x000fe40000000000 */
[----:B------:R-:W-:Y:S02]  /*0100*/  ISETP.GE.AND P0, PT, R11, 0x10, PT ;  /* 0x000000100b00780c */ /* 0x000fe40003f06270 */
[----:B------:R-:W-:Y:S02]  /*0110*/  LOP3.LUT R5, R18, R17, RZ, 0xfc, !PT ;  /* 0x0000001112057212 */ /* 0x000fe400078efcff */
[----:B------:R-:W-:Y:S02]  /*0120*/  LOP3.LUT R10, R18, 0x20, R17, 0xfe, !PT ;  /* 0x00000020120a7812 */ /* 0x000fe400078efe11 */
[C---:B------:R-:W-:Y:S01]  /*0130*/  ISETP.LT.AND P1, PT, R5.reuse, 0x40000, !P0 ;  /* 0x000400000500780c */ /* 0x040fe20004721270 */
[--C-:B------:R-:W-:Y:S01]  /*0140*/  IMAD R13, R5, 0x10, R11.reuse ;  /* 0x00000010050d7824 */ /* 0x100fe200078e020b */
[C---:B------:R-:W-:Y:S01]  /*0150*/  ISETP.LT.AND P0, PT, R10.reuse, 0x40000, !P0 ;  /* 0x000400000a00780c */ /* 0x040fe20004701270 */
[----:B------:R-:W-:Y:S01]  /*0160*/  IMAD R15, R10, 0x10, R11 ;  /* 0x000000100a0f7824 */ /* 0x000fe200078e020b */
[----:B------:R-:W-:Y:S01]  /*0170*/  CS2R R4, SRZ ;  /* 0x0000000000047805 */ /* 0x000fe2000001ff00 */
[----:B----4-:R-:W-:Y:S01]  /*0180*/  IMAD.WIDE R12, R13, 0x4, R8 ;  /* 0x000000040d0c7825 */ /* 0x010fe200078e0208 */
[----:B------:R-:W-:-:S03]  /*0190*/  CS2R R10, SRZ ;  /* 0x00000000000a7805 */ /* 0x000fc6000001ff00 */
[----:B------:R-:W-:Y:S01]  /*01a0*/  IMAD.WIDE R14, R15, 0x4, R8 ;  /* 0x000000040f0e7825 */ /* 0x000fe200078e0208 */
[----:B------:R-:W-:-:S03]  /*01b0*/  CS2R R8, SRZ ;  /* 0x0000000000087805 */ /* 0x000fc6000001ff00 */
[----:B------:R1:W2:Y:S04]  /*01c0*/  @P1 LDG.E.EL.128 R4, desc[UR6][R12.64] ;  /* 0x000000060c041981 */ /* 0x0002a8000c2e1d00 */
[----:B------:R3:W4:Y:S01]  /*01d0*/  @P0 LDG.E.EL.128 R8, desc[UR6][R14.64] ;  /* 0x000000060e080981 */ /* 0x000722000c2e1d00 */
[----:B------:R-:W5:Y:S01]  /*01e0*/  S2UR UR5, SR_CgaCtaId ;  /* 0x00000000000579c3 */ /* 0x000f620000008800 */
[C---:B------:R-:W-:Y:S01]  /*01f0*/  IMAD.SHL.U32 R16, R0.reuse, 0x100, RZ ;  /* 0x0000010000107824 */ /* 0x040fe200078e00ff */
[----:B------:R-:W-:Y:S01]  /*0200*/  UMOV UR4, 0x400 ;  /* 0x0000040000047882 */ /* 0x000fe20000000000 */
[----:B------:R-:W-:Y:S02]  /*0210*/  LOP3.LUT R23, R0, 0x70, RZ, 0xc0, !PT ;  /* 0x0000007000177812 */ /* 0x000fe400078ec0ff */
[----:B------:R-:W-:-:S02]  /*0220*/  SHF.R.U32.HI R0, RZ, 0x4, R0 ;  /* 0x00000004ff007819 */ /* 0x000fc40000011600 */
[----:B------:R-:W-:-:S04]  /*0230*/  LOP3.LUT R16, R16, 0x300, RZ, 0xc0, !PT ;  /* 0x0000030010107812 */ /* 0x000fc800078ec0ff */
[C---:B-1----:R-:W-:Y:S02]  /*0240*/  LOP3.LUT R12, R16.reuse, 0x40, RZ, 0xfc, !PT ;  /* 0x00000040100c7812 */ /* 0x042fe400078efcff */
[C---:B------:R-:W-:Y:S02]  /*0250*/  LOP3.LUT R13, R16.reuse, 0x80, RZ, 0xfc, !PT ;  /* 0x00000080100d7812 */ /* 0x040fe400078efcff */
[C---:B------:R-:W-:Y:S02]  /*0260*/  LOP3.LUT R17, R16.reuse, R17, RZ, 0xfc, !PT ;  /* 0x0000001110117212 */ /* 0x040fe400078efcff */
[----:B------:R-:W-:Y:S01]  /*0270*/  LOP3.LUT R19, R16, 0xc0, RZ, 0xfc, !PT ;  /* 0x000000c010137812 */ /* 0x000fe200078efcff */
[----:B-----5:R-:W-:-:S06]  /*0280*/  UPRMT UR4, UR5, 0x654, UR4 ;  /* 0x0000065405047896 */ /* 0x020fcc0008000004 */
[----:B------:R-:W-:Y:S01]  /*0290*/  LEA.HI R16, R16, UR4, RZ, 0x1e ;  /* 0x0000000410107c11 */ /* 0x000fe2000f8ff0ff */
[----:B------:R-:W-:Y:S01]  /*02a0*/  VIADD R23, R23, UR4 ;  /* 0x0000000417177c36 */ /* 0x000fe20008000000 */
[----:B------:R-:W-:Y:S02]  /*02b0*/  LEA.HI R12, R12, UR4, RZ, 0x1e ;  /* 0x000000040c0c7c11 */ /* 0x000fe4000f8ff0ff */
[----:B---3--:R-:W-:Y:S02]  /*02c0*/  LEA.HI R14, R13, UR4, RZ, 0x1e ;  /* 0x000000040d0e7c11 */ /* 0x008fe4000f8ff0ff */
[----:B------:R-:W-:Y:S01]  /*02d0*/  LEA.HI R22, R19, UR4, RZ, 0x1e ;  /* 0x0000000413167c11 */ /* 0x000fe2000f8ff0ff */
[----:B------:R-:W-:Y:S01]  /*02e0*/  IMAD R19, R17, 0x4, R16 ;  /* 0x0000000411137824 */ /* 0x000fe200078e0210 */
[----:B------:R-:W-:Y:S01]  /*02f0*/  LOP3.LUT R16, R3, 0x1fc, RZ, 0xc0, !PT ;  /* 0x000001fc03107812 */ /* 0x000fe200078ec0ff */
[C---:B------:R-:W-:Y:S01]  /*0300*/  IMAD R20, R17.reuse, 0x4, R12 ;  /* 0x0000000411147824 */ /* 0x040fe200078e020c */
[----:B------:R-:W-:Y:S01]  /*0310*/  LOP3.LUT R3, R18, 0x3c, R3, 0xf8, !PT ;  /* 0x0000003c12037812 */ /* 0x000fe200078ef803 */
[----:B------:R-:W-:-:S02]  /*0320*/  IMAD R21, R17, 0x4, R14 ;  /* 0x0000000411157824 */ /* 0x000fc400078e020e */
[----:B------:R-:W-:Y:S01]  /*0330*/  IMAD R22, R17, 0x4, R22 ;  /* 0x0000000411167824 */ /* 0x000fe200078e0216 */
[----:B------:R-:W-:Y:S01]  /*0340*/  ISETP.GE.AND P0, PT, R3, 0x40000, PT ;  /* 0x000400000300780c */ /* 0x000fe20003f06270 */
[----:B------:R-:W-:Y:S01]  /*0350*/  IMAD R12, R16, 0x4, R23 ;  /* 0x00000004100c7824 */ /* 0x000fe200078e0217 */
[----:B--2---:R-:W-:Y:S04]  /*0360*/  STS [R19], R4 ;  /* 0x0000000413007388 */ /* 0x004fe80000000800 */
[----:B------:R1:W-:Y:S04]  /*0370*/  STS [R20+0x100], R5 ;  /* 0x0001000514007388 */ /* 0x0003e80000000800 */
[----:B------:R2:W-:Y:S04]  /*0380*/  STS [R21+0x200], R6 ;  /* 0x0002000615007388 */ /* 0x0005e80000000800 */
[----:B------:R3:W-:Y:S01]  /*0390*/  STS [R22+0x300], R7 ;  /* 0x0003000716007388 */ /* 0x0007e20000000800 */
[----:B-1----:R-:W1:Y:S03]  /*03a0*/  LDC.64 R4, c[0x0][0x218] ;  /* 0x00008600ff047b82 */ /* 0x002e660000000a00 */
[----:B----4-:R-:W-:Y:S01]  /*03b0*/  STS [R19+0x80], R8 ;  /* 0x0000800813007388 */ /* 0x010fe20000000800 */
[----:B--2---:R-:W-:-:S03]  /*03c0*/  SHF.R.S32.HI R6, RZ, 0x1f, R3 ;  /* 0x0000001fff067819 */ /* 0x004fc60000011403 */
[----:B------:R-:W-:Y:S01]  /*03d0*/  STS [R20+0x180], R9 ;  /* 0x0001800914007388 */ /* 0x000fe20000000800 */
[----:B------:R-:W-:-:S03]  /*03e0*/  LEA.HI R6, R6, R3, RZ, 0x8 ;  /* 0x0000000306067211 */ /* 0x000fc600078f40ff */
[----:B------:R-:W-:Y:S01]  /*03f0*/  STS [R21+0x280], R10 ;  /* 0x0002800a15007388 */ /* 0x000fe20000000800 */
[----:B---3--:R-:W-:Y:S01]  /*0400*/  SGXT.U32 R7, R0, 0x3 ;  /* 0x000000030007781a */ /* 0x008fe20000000000 */
[C---:B------:R-:W-:Y:S02]  /*0410*/  IMAD.SHL.U32 R0, R6.reuse, 0x10, RZ ;  /* 0x0000001006007824 */ /* 0x040fe400078e00ff */
[----:B------:R-:W-:Y:S01]  /*0420*/  STS [R22+0x380], R11 ;  /* 0x0003800b16007388 */ /* 0x000fe20000000800 */
[----:B------:R-:W-:Y:S02]  /*0430*/  LOP3.LUT R6, R6, 0xffffff00, RZ, 0xc0, !PT ;  /* 0xffffff0006067812 */ /* 0x000fe400078ec0ff */
[----:B------:R-:W-:Y:S01]  /*0440*/  LOP3.LUT R7, R2, R7, RZ, 0xfc, !PT ;  /* 0x0000000702077212 */ /* 0x000fe200078efcff */
[----:B------:R-:W-:Y:S01]  /*0450*/  BAR.SYNC.DEFER_BLOCKING 0x0 ;  /* 0x0000000000007b1d */ /* 0x000fe20000010000 */
[----:B------:R-:W-:Y:S02]  /*0460*/  LOP3.LUT R0, R0, 0xfffff000, RZ, 0xc0, !PT ;  /* 0xfffff00000007812 */ /* 0x000fe400078ec0ff */
[----:B------:R-:W-:-:S02]  /*0470*/  LOP3.LUT R2, R16, 0x200, RZ, 0xfc, !PT ;  /* 0x0000020010027812 */ /* 0x000fc400078efcff */
[----:B------:R-:W-:Y:S02]  /*0480*/  IADD3 R6, R0, R3, -R6 ;  /* 0x0000000300067210 */ /* 0x000fe40007ffe806 */
[C---:B------:R-:W-:Y:S02]  /*0490*/  LOP3.LUT R0, R7.reuse, 0x8, RZ, 0xfc, !PT ;  /* 0x0000000807007812 */ /* 0x040fe400078efcff */
[----:B------:R-:W-:Y:S01]  /*04a0*/  SHF.R.U32.HI R2, RZ, 0x2, R2 ;  /* 0x00000002ff027819 */ /* 0x000fe20000011602 */
[C---:B------:R-:W-:Y:S01]  /*04b0*/  IMAD R3, R7.reuse, 0x100, R6 ;  /* 0x0000010007037824 */ /* 0x040fe200078e0206 */
[----:B------:R-:W-:Y:S02]  /*04c0*/  ISETP.LT.AND P1, PT, R7, 0x10, !P0 ;  /* 0x000000100700780c */ /* 0x000fe40004721270 */
[----:B------:R-:W-:Y:S02]  /*04d0*/  ISETP.LT.AND P0, PT, R0, 0x10, !P0 ;  /* 0x000000100000780c */ /* 0x000fe40004701270 */
[----:B------:R-:W-:-:S05]  /*04e0*/  LOP3.LUT R2, R2, 0xf0, RZ, 0xc0, !PT ;  /* 0x000000f002027812 */ /* 0x000fca00078ec0ff */
[----:B------:R-:W-:Y:S02]  /*04f0*/  VIADD R7, R2, UR4 ;  /* 0x0000000402077c36 */ /* 0x000fe40008000000 */
[----:B-1----:R-:W-:Y:S01]  /*0500*/  IMAD.WIDE R2, R3, 0x4, R4 ;  /* 0x0000000403027825 */ /* 0x002fe200078e0204 */
[----:B------:R-:W1:Y:S03]  /*0510*/  LDS.128 R12, [R12] ;  /* 0x000000000c0c7984 */ /* 0x000e660000000c00 */
[----:B------:R-:W-:Y:S01]  /*0520*/  IMAD R7, R16, 0x4, R7 ;  /* 0x0000000410077824 */ /* 0x000fe200078e0207 */
[----:B-1----:R1:W-:Y:S01]  /*0530*/  @P1 STG.E.128 desc[UR6][R2.64], R12 ;  /* 0x0000000c02001986 */ /* 0x0023e2000c101d06 */
[----:B------:R-:W-:Y:S05]  /*0540*/  @!P0 EXIT ;  /* 0x000000000000894d */ /* 0x000fea0003800000 */
[----:B------:R-:W0:Y:S01]  /*0550*/  LDS.128 R8, [R7+0x800] ;  /* 0x0008000007087984 */ /* 0x000e220000000c00 */
[----:B-1----:R-:W-:-:S04]  /*0560*/  IMAD R3, R0, 0x100, R6 ;  /* 0x0000010000037824 */ /* 0x002fc800078e0206 */
[----:B------:R-:W-:-:S05]  /*0570*/  IMAD.WIDE R4, R3, 0x4, R4 ;  /* 0x0000000403047825 */ /* 0x000fca00078e0204 */
[----:B0-----:R-:W-:Y:S01]  /*0580*/  STG.E.128 desc[UR6][R4.64], R8 ;  /* 0x0000000804007986 */ /* 0x001fe2000c101d06 */
[----:B------:R-:W-:Y:S05]  /*0590*/  EXIT ;  /* 0x000000000000794d */ /* 0x000fea0003800000 */
.L_x_0:
[----:B------:R-:W-:-:S00]  /*05a0*/  BRA `(.L_x_0) ;  /* 0xfffffffc00fc7947 */ /* 0x000fc0000383ffff */
[----:B------:R-:W-:-:S00]  /*05b0*/  NOP ;  /* 0x0000000000007918 */ /* 0x000fc00000000000 */
        /* <DEDUP_REMOVED lines=12> */
.L_x_1:


//--------------------- .nv.shared.triton_poi_fused_6 --------------------------
	.section	.nv.shared.triton_poi_fused_6,"aw",@nobits
	.sectionflags	@""
	.align	16
	.zero		1024


//--------------------- .nv.constant0.triton_poi_fused_6 --------------------------
	.section	.nv.constant0.triton_poi_fused_6,"a",@progbits
	.sectionflags	@""
	.align	4
.nv.constant0.triton_poi_fused_6:
	.zero		552
